//
// Generated by NVIDIA NVVM Compiler
//
// Compiler Build ID: CL-36424714
// Cuda compilation tools, release 13.0, V13.0.88
// Based on NVVM 20.0.0
//

.version 9.0
.target sm_100
.address_size 64

	// .globl	_Z23ceasarCypherEncryptCUDAiPcS_

.visible .entry _Z23ceasarCypherEncryptCUDAiPcS_(
	.param .u32 _Z23ceasarCypherEncryptCUDAiPcS__param_0,
	.param .u64 .ptr .align 1 _Z23ceasarCypherEncryptCUDAiPcS__param_1,
	.param .u64 .ptr .align 1 _Z23ceasarCypherEncryptCUDAiPcS__param_2
)
{
	.reg .b16 	%rs<4>;
	.reg .b32 	%r<5>;
	.reg .b64 	%rd<8>;

	ld.param.u8 	%rs1, [_Z23ceasarCypherEncryptCUDAiPcS__param_0];
	ld.param.u64 	%rd1, [_Z23ceasarCypherEncryptCUDAiPcS__param_1];
	ld.param.u64 	%rd2, [_Z23ceasarCypherEncryptCUDAiPcS__param_2];
	cvta.to.global.u64 	%rd3, %rd2;
	cvta.to.global.u64 	%rd4, %rd1;
	mov.u32 	%r1, %tid.x;
	mov.u32 	%r2, %ctaid.x;
	mov.u32 	%r3, %ntid.x;
	mad.lo.s32 	%r4, %r2, %r3, %r1;
	cvt.s64.s32 	%rd5, %r4;
	add.s64 	%rd6, %rd4, %rd5;
	ld.global.u8 	%rs2, [%rd6];
	add.s16 	%rs3, %rs2, %rs1;
	add.s64 	%rd7, %rd3, %rd5;
	st.global.u8 	[%rd7], %rs3;
	ret;

}


// ===== COMPILED SASS (sm_100) =====

	.target	sm_100

	.elftype	@"ET_EXEC"


//--------------------- .note.nv.tkinfo           --------------------------
	.section	.note.nv.tkinfo,"",@"SHT_NOTE"
	.sectionflags	@"SHF_NOTE_NV_TKINFO"
	.tkinfo
        /*0018*/ 	.word	0x00000002
        /*0030*/ 	.string	""
        /*0030*/ 	.string	"ptxas"
        /*0030*/ 	.string	"Cuda compilation tools, release 13.0, V13.0.88"
        /*0030*/ 	.string	"Build cuda_13.0.r13.0/compiler.36424714_0"
        /*0030*/ 	.string	"-arch sm_100 -m 64 "



//--------------------- .note.nv.cuinfo           --------------------------
	.section	.note.nv.cuinfo,"",@"SHT_NOTE"
	.sectionflags	@"SHF_NOTE_NV_CUINFO"
        /*0018*/ 	.short	0x0002
        /*001a*/ 	.short	0x0064
        /*001c*/ 	.short	0x0082
	.zero		2


//--------------------- .nv.info                  --------------------------
	.section	.nv.info,"",@"SHT_CUDA_INFO"
	.align	4


	//----- nvinfo : EIATTR_REGCOUNT
	.align		4
        /*0000*/ 	.byte	0x04, 0x2f
        /*0002*/ 	.short	(.L_1 - .L_0)
	.align		4
.L_0:
        /*0004*/ 	.word	index@(_Z23ceasarCypherEncryptCUDAiPcS_)
        /*0008*/ 	.word	0x0000000a


	//----- nvinfo : EIATTR_FRAME_SIZE
	.align		4
.L_1:
        /*000c*/ 	.byte	0x04, 0x11
        /*000e*/ 	.short	(.L_3 - .L_2)
	.align		4
.L_2:
        /*0010*/ 	.word	index@(_Z23ceasarCypherEncryptCUDAiPcS_)
        /*0014*/ 	.word	0x00000000


	//----- nvinfo : EIATTR_MIN_STACK_SIZE
	.align		4
.L_3:
        /*0018*/ 	.byte	0x04, 0x12
        /*001a*/ 	.short	(.L_5 - .L_4)
	.align		4
.L_4:
        /*001c*/ 	.word	index@(_Z23ceasarCypherEncryptCUDAiPcS_)
        /*0020*/ 	.word	0x00000000
.L_5:


//--------------------- .nv.compat                --------------------------
	.section	.nv.compat,"",@"SHT_CUDA_COMPAT_INFO"
	.align	4
        /*0000*/ 	.byte	0x02, 0x09, 0x00, 0x00, 0x02, 0x02, 0x01, 0x00, 0x02, 0x05, 0x05, 0x00, 0x03, 0x07, 0x01, 0x01
        /*0010*/ 	.byte	0x02, 0x03, 0x00, 0x00, 0x02, 0x06, 0x01, 0x00, 0x04, 0x0b, 0x08, 0x00, 0x09, 0x00, 0x00, 0x00
        /*0020*/ 	.byte	0x00, 0x00, 0x00, 0x00


//--------------------- .nv.info._Z23ceasarCypherEncryptCUDAiPcS_ --------------------------
	.section	.nv.info._Z23ceasarCypherEncryptCUDAiPcS_,"",@"SHT_CUDA_INFO"
	.sectionflags	@""
	.align	4


	//----- nvinfo : EIATTR_CUDA_API_VERSION
	.align		4
        /*0000*/ 	.byte	0x04, 0x37
        /*0002*/ 	.short	(.L_7 - .L_6)
.L_6:
        /*0004*/ 	.word	0x00000082


	//----- nvinfo : EIATTR_KPARAM_INFO
	.align		4
.L_7:
        /*0008*/ 	.byte	0x04, 0x17
        /*000a*/ 	.short	(.L_9 - .L_8)
.L_8:
        /*000c*/ 	.word	0x00000000
        /*0010*/ 	.short	0x0002
        /*0012*/ 	.short	0x0010
        /*0014*/ 	.byte	0x00, 0xf5, 0x21, 0x00


	//----- nvinfo : EIATTR_KPARAM_INFO
	.align		4
.L_9:
        /*0018*/ 	.byte	0x04, 0x17
        /*001a*/ 	.short	(.L_11 - .L_10)
.L_10:
        /*001c*/ 	.word	0x00000000
        /*0020*/ 	.short	0x0001
        /*0022*/ 	.short	0x0008
        /*0024*/ 	.byte	0x00, 0xf5, 0x21, 0x00


	//----- nvinfo : EIATTR_KPARAM_INFO
	.align		4
.L_11:
        /*0028*/ 	.byte	0x04, 0x17
        /*002a*/ 	.short	(.L_13 - .L_12)
.L_12:
        /*002c*/ 	.word	0x00000000
        /*0030*/ 	.short	0x0000
        /*0032*/ 	.short	0x0000
        /*0034*/ 	.byte	0x00, 0xf0, 0x11, 0x00


	//----- nvinfo : EIATTR_SPARSE_MMA_MASK
	.align		4
.L_13:
        /*0038*/ 	.byte	0x03, 0x50
        /*003a*/ 	.short	0x0000


	//----- nvinfo : EIATTR_MAXREG_COUNT
	.align		4
        /*003c*/ 	.byte	0x03, 0x1b
        /*003e*/ 	.short	0x00ff


	//----- nvinfo : EIATTR_MERCURY_ISA_VERSION
	.align		4
        /*0040*/ 	.byte	0x03, 0x5f
        /*0042*/ 	.short	0x0101


	//----- nvinfo : EIATTR_VRC_CTA_INIT_COUNT
	.align		4
        /*0044*/ 	.byte	0x02, 0x4a
	.zero		1
	.zero		1


	//----- nvinfo : EIATTR_EXIT_INSTR_OFFSETS
	.align		4
        /*0048*/ 	.byte	0x04, 0x1c
        /*004a*/ 	.short	(.L_15 - .L_14)


	//   ....[0]....
.L_14:
        /*004c*/ 	.word	0x00000110


	//----- nvinfo : EIATTR_CBANK_PARAM_SIZE
	.align		4
.L_15:
        /*0050*/ 	.byte	0x03, 0x19
        /*0052*/ 	.short	0x0018


	//----- nvinfo : EIATTR_PARAM_CBANK
	.align		4
        /*0054*/ 	.byte	0x04, 0x0a
        /*0056*/ 	.short	(.L_17 - .L_16)
	.align		4
.L_16:
        /*0058*/ 	.word	index@(.nv.constant0._Z23ceasarCypherEncryptCUDAiPcS_)
        /*005c*/ 	.short	0x0380
        /*005e*/ 	.short	0x0018


	//----- nvinfo : EIATTR_SW_WAR
	.align		4
.L_17:
        /*0060*/ 	.byte	0x04, 0x36
        /*0062*/ 	.short	(.L_19 - .L_18)
.L_18:
        /*0064*/ 	.word	0x00000008
.L_19:


//--------------------- .nv.callgraph             --------------------------
	.section	.nv.callgraph,"",@"SHT_CUDA_CALLGRAPH"
	.align	4
	.sectionentsize	8
	.align		4
        /*0000*/ 	.word	0x00000000
	.align		4
        /*0004*/ 	.word	0xffffffff
	.align		4
        /*0008*/ 	.word	0x00000000
	.align		4
        /*000c*/ 	.word	0xfffffffe
	.align		4
        /*0010*/ 	.word	0x00000000
	.align		4
        /*0014*/ 	.word	0xfffffffd
	.align		4
        /*0018*/ 	.word	0x00000000
	.align		4
        /*001c*/ 	.word	0xfffffffc


//--------------------- .text._Z23ceasarCypherEncryptCUDAiPcS_ --------------------------
	.section	.text._Z23ceasarCypherEncryptCUDAiPcS_,"ax",@progbits
	.align	128
        .global         _Z23ceasarCypherEncryptCUDAiPcS_
        .type           _Z23ceasarCypherEncryptCUDAiPcS_,@function
        .size           _Z23ceasarCypherEncryptCUDAiPcS_,(.L_x_1 - _Z23ceasarCypherEncryptCUDAiPcS_)
        .other          _Z23ceasarCypherEncryptCUDAiPcS_,@"STO_CUDA_ENTRY STV_DEFAULT"
_Z23ceasarCypherEncryptCUDAiPcS_:
.text._Z23ceasarCypherEncryptCUDAiPcS_:
[----:B------:R-:W-:Y:S01]  /*0000*/  LDC R1, c[0x0][0x37c] ;  /* 0x0000df00ff017b82 */ /* 0x000fe20000000800 */
[----:B------:R-:W0:Y:S07]  /*0010*/  S2R R4, SR_TID.X ;  /* 0x0000000000047919 */ /* 0x000e2e0000002100 */
[----:B------:R-:W0:Y:S01]  /*0020*/  S2UR UR6, SR_CTAID.X ;  /* 0x00000000000679c3 */ /* 0x000e220000002500 */
[----:B------:R-:W1:Y:S01]  /*0030*/  LDCU.64 UR8, c[0x0][0x388] ;  /* 0x00007100ff0877ac */ /* 0x000e620008000a00 */
[----:B------:R-:W2:Y:S06]  /*0040*/  LDCU.64 UR4, c[0x0][0x358] ;  /* 0x00006b00ff0477ac */ /* 0x000eac0008000a00 */
[----:B------:R-:W0:Y:S02]  /*0050*/  LDC R3, c[0x0][0x360] ;  /* 0x0000d800ff037b82 */ /* 0x000e240000000800 */
[----:B0-----:R-:W-:Y:S01]  /*0060*/  IMAD R4, R3, UR6, R4 ;  /* 0x0000000603047c24 */ /* 0x001fe2000f8e0204 */
[----:B------:R-:W0:Y:S04]  /*0070*/  LDCU.U8 UR6, c[0x0][0x380] ;  /* 0x00007000ff0677ac */ /* 0x000e280008000000 */
[----:B------:R-:W-:-:S02]  /*0080*/  SHF.R.S32.HI R0, RZ, 0x1f, R4 ;  /* 0x0000001fff007819 */ /* 0x000fc40000011404 */
[----:B-1----:R-:W-:-:S04]  /*0090*/  IADD3 R2, P0, PT, R4, UR8, RZ ;  /* 0x0000000804027c10 */ /* 0x002fc8000ff1e0ff */
[----:B------:R-:W-:Y:S01]  /*00a0*/  IADD3.X R3, PT, PT, R0, UR9, RZ, P0, !PT ;  /* 0x0000000900037c10 */ /* 0x000fe200087fe4ff */
[----:B------:R-:W1:Y:S04]  /*00b0*/  LDCU.64 UR8, c[0x0][0x390] ;  /* 0x00007200ff0877ac */ /* 0x000e680008000a00 */
[----:B--2---:R-:W0:Y:S01]  /*00c0*/  LDG.E.U8 R2, desc[UR4][R2.64] ;  /* 0x0000000402027981 */ /* 0x004e22000c1e1100 */
[----:B-1----:R-:W-:-:S04]  /*00d0*/  IADD3 R4, P0, PT, R4, UR8, RZ ;  /* 0x0000000804047c10 */ /* 0x002fc8000ff1e0ff */
[----:B------:R-:W-:Y:S01]  /*00e0*/  IADD3.X R5, PT, PT, R0, UR9, RZ, P0, !PT ;  /* 0x0000000900057c10 */ /* 0x000fe200087fe4ff */
[----:B0-----:R-:W-:-:S05]  /*00f0*/  VIADD R7, R2, UR6 ;  /* 0x0000000602077c36 */ /* 0x001fca0008000000 */
[----:B------:R-:W-:Y:S01]  /*0100*/  STG.E.U8 desc[UR4][R4.64], R7 ;  /* 0x0000000704007986 */ /* 0x000fe2000c101104 */
[----:B------:R-:W-:Y:S05]  /*0110*/  EXIT ;  /* 0x000000000000794d */ /* 0x000fea0003800000 */
.L_x_0:
[----:B------:R-:W-:-:S00]  /*0120*/  BRA `(.L_x_0) ;  /* 0xfffffffc00fc7947 */ /* 0x000fc0000383ffff */
[----:B------:R-:W-:-:S00]  /*0130*/  NOP ;  /* 0x0000000000007918 */ /* 0x000fc00000000000 */
        /* <DEDUP_REMOVED lines=12> */
.L_x_1:


//--------------------- .nv.shared.reserved.0     --------------------------
	.section	.nv.shared.reserved.0,"aw",@nobits
	.weak		__nv_reservedSMEM_offset_0_alias
	.size		__nv_reservedSMEM_offset_0_alias, 0, 64
	.other		__nv_reservedSMEM_offset_0_alias,@"STO_CUDA_RESERVED_SHARED STV_DEFAULT"
__nv_reservedSMEM_offset_0_alias:
	.zero		0
	.zero		64


//--------------------- .nv.constant0._Z23ceasarCypherEncryptCUDAiPcS_ --------------------------
	.section	.nv.constant0._Z23ceasarCypherEncryptCUDAiPcS_,"a",@progbits
	.sectionflags	@""
	.align	4
.nv.constant0._Z23ceasarCypherEncryptCUDAiPcS_:
	.zero		920


//--------------------- SYMBOLS --------------------------

	.type		.nv.reservedSmem.offset0,@object
	.size		.nv.reservedSmem.offset0,0x4
